	.headerflags	@"EF_CUDA_TEXMODE_UNIFIED EF_CUDA_64BIT_ADDRESS EF_CUDA_ACCELERATORS EF_CUDA_SM90 EF_CUDA_VIRTUAL_SM(EF_CUDA_SM90)"
	.elftype	@"ET_EXEC"


//--------------------- .nv.info                  --------------------------
	.section	.nv.info,"",@"SHT_CUDA_INFO"
	.align	4


	//----- nvinfo : EIATTR_REGCOUNT
	.align		4
        /*0000*/ 	.byte	0x04, 0x2f
        /*0002*/ 	.short	(.L_3 - .L_2)
	.align		4
.L_2:
        /*0004*/ 	.word	index@(triton_poi_fused_add_mul_pow_reciprocal_sin_0)
        /*0008*/ 	.word	0x00000012


	//----- nvinfo : EIATTR_MIN_STACK_SIZE
	.align		4
.L_3:
        /*000c*/ 	.byte	0x04, 0x12
        /*000e*/ 	.short	(.L_5 - .L_4)
	.align		4
.L_4:
        /*0010*/ 	.word	index@(triton_poi_fused_add_mul_pow_reciprocal_sin_0)
        /*0014*/ 	.word	0x00000020


	//----- nvinfo : EIATTR_FRAME_SIZE
	.align		4
.L_5:
        /*0018*/ 	.byte	0x04, 0x11
        /*001a*/ 	.short	(.L_7 - .L_6)
	.align		4
.L_6:
        /*001c*/ 	.word	index@(triton_poi_fused_add_mul_pow_reciprocal_sin_0)
        /*0020*/ 	.word	0x00000020


	//----- nvinfo : EIATTR_MIN_STACK_SIZE
	.align		4
.L_7:
        /*0024*/ 	.byte	0x04, 0x12
        /*0026*/ 	.short	(.L_9 - .L_8)
	.align		4
.L_8:
        /*0028*/ 	.word	index@(triton_poi_fused_add_mul_pow_reciprocal_sin_0)
        /*002c*/ 	.word	0x00000020
.L_9:


//--------------------- .nv.info.triton_poi_fused_add_mul_pow_reciprocal_sin_0 --------------------------
	.section	.nv.info.triton_poi_fused_add_mul_pow_reciprocal_sin_0,"",@"SHT_CUDA_INFO"
	.sectionflags	@""
	.align	4


	//----- nvinfo : EIATTR_CUDA_API_VERSION
	.align		4
        /*0000*/ 	.byte	0x04, 0x37
        /*0002*/ 	.short	(.L_11 - .L_10)
.L_10:
        /*0004*/ 	.word	0x0000007c


	//----- nvinfo : EIATTR_KPARAM_INFO
	.align		4
.L_11:
        /*0008*/ 	.byte	0x04, 0x17
        /*000a*/ 	.short	(.L_13 - .L_12)
.L_12:
        /*000c*/ 	.word	0x00000000
        /*0010*/ 	.short	0x0003
        /*0012*/ 	.short	0x0018
        /*0014*/ 	.byte	0x00, 0xf0, 0x11, 0x00


	//----- nvinfo : EIATTR_KPARAM_INFO
	.align		4
.L_13:
        /*0018*/ 	.byte	0x04, 0x17
        /*001a*/ 	.short	(.L_15 - .L_14)
.L_14:
        /*001c*/ 	.word	0x00000000
        /*0020*/ 	.short	0x0002
        /*0022*/ 	.short	0x0010
        /*0024*/ 	.byte	0x00, 0xf4, 0x21, 0x00


	//----- nvinfo : EIATTR_KPARAM_INFO
	.align		4
.L_15:
        /*0028*/ 	.byte	0x04, 0x17
        /*002a*/ 	.short	(.L_17 - .L_16)
.L_16:
        /*002c*/ 	.word	0x00000000
        /*0030*/ 	.short	0x0001
        /*0032*/ 	.short	0x0008
        /*0034*/ 	.byte	0x00, 0xf4, 0x21, 0x00


	//----- nvinfo : EIATTR_KPARAM_INFO
	.align		4
.L_17:
        /*0038*/ 	.byte	0x04, 0x17
        /*003a*/ 	.short	(.L_19 - .L_18)
.L_18:
        /*003c*/ 	.word	0x00000000
        /*0040*/ 	.short	0x0000
        /*0042*/ 	.short	0x0000
        /*0044*/ 	.byte	0x00, 0xf4, 0x21, 0x00


	//----- nvinfo : EIATTR_SPARSE_MMA_MASK
	.align		4
.L_19:
        /*0048*/ 	.byte	0x03, 0x50
        /*004a*/ 	.short	0x0000


	//----- nvinfo : EIATTR_MAXREG_COUNT
	.align		4
        /*004c*/ 	.byte	0x03, 0x1b
        /*004e*/ 	.short	0x00ff


	//----- nvinfo : EIATTR_EXIT_INSTR_OFFSETS
	.align		4
        /*0050*/ 	.byte	0x04, 0x1c
        /*0052*/ 	.short	(.L_21 - .L_20)


	//   ....[0]....
.L_20:
        /*0054*/ 	.word	0x00000800


	//   ....[1]....
        /*0058*/ 	.word	0x00000820


	//----- nvinfo : EIATTR_REQNTID
	.align		4
.L_21:
        /*005c*/ 	.byte	0x04, 0x10
        /*005e*/ 	.short	(.L_23 - .L_22)
.L_22:
        /*0060*/ 	.word	0x00000080
        /*0064*/ 	.word	0x00000001
        /*0068*/ 	.word	0x00000001


	//----- nvinfo : EIATTR_CRS_STACK_SIZE
	.align		4
.L_23:
        /*006c*/ 	.byte	0x04, 0x1e
        /*006e*/ 	.short	(.L_25 - .L_24)
.L_24:
        /*0070*/ 	.word	0x00000000


	//----- nvinfo : EIATTR_CBANK_PARAM_SIZE
	.align		4
.L_25:
        /*0074*/ 	.byte	0x03, 0x19
        /*0076*/ 	.short	0x001c


	//----- nvinfo : EIATTR_PARAM_CBANK
	.align		4
        /*0078*/ 	.byte	0x04, 0x0a
        /*007a*/ 	.short	(.L_27 - .L_26)
	.align		4
.L_26:
        /*007c*/ 	.word	index@(.nv.constant0.triton_poi_fused_add_mul_pow_reciprocal_sin_0)
        /*0080*/ 	.short	0x0210
        /*0082*/ 	.short	0x001c


	//----- nvinfo : EIATTR_SW_WAR
	.align		4
.L_27:
        /*0084*/ 	.byte	0x04, 0x36
        /*0086*/ 	.short	(.L_29 - .L_28)
.L_28:
        /*0088*/ 	.word	0x00000008
.L_29:


//--------------------- .nv.callgraph             --------------------------
	.section	.nv.callgraph,"",@"SHT_CUDA_CALLGRAPH"
	.align	4
	.sectionentsize	8
	.align		4
        /*0000*/ 	.word	0x00000000
	.align		4
        /*0004*/ 	.word	0xffffffff
	.align		4
        /*0008*/ 	.word	0x00000000
	.align		4
        /*000c*/ 	.word	0xfffffffe
	.align		4
        /*0010*/ 	.word	0x00000000
	.align		4
        /*0014*/ 	.word	0xfffffffd
	.align		4
        /*0018*/ 	.word	0x00000000
	.align		4
        /*001c*/ 	.word	0xfffffffc


//--------------------- .nv.constant4             --------------------------
	.section	.nv.constant4,"a",@progbits
	.align	8
	.align		8
.nv.constant4:
        /*0000*/ 	.dword	_$_str
	.align		8
        /*0008*/ 	.dword	__cudart_i2opi_f


//--------------------- .text.triton_poi_fused_add_mul_pow_reciprocal_sin_0 --------------------------
	.section	.text.triton_poi_fused_add_mul_pow_reciprocal_sin_0,"ax",@progbits
	.align	128
        .global         triton_poi_fused_add_mul_pow_reciprocal_sin_0
        .type           triton_poi_fused_add_mul_pow_reciprocal_sin_0,@function
        .size           triton_poi_fused_add_mul_pow_reciprocal_sin_0,(.L_x_4 - triton_poi_fused_add_mul_pow_reciprocal_sin_0)
        .other          triton_poi_fused_add_mul_pow_reciprocal_sin_0,@"STO_CUDA_ENTRY STV_DEFAULT"
triton_poi_fused_add_mul_pow_reciprocal_sin_0:
.text.triton_poi_fused_add_mul_pow_reciprocal_sin_0:
[----:B------:R-:W0:Y:S01]  /*0000*/  LDC R1, c[0x0][0x28] ;  /* 0x00000a00ff017b82 */ /* 0x000e220000000800 */
[----:B------:R-:W1:Y:S07]  /*0010*/  S2R R8, SR_TID.X ;  /* 0x0000000000087919 */ /* 0x000e6e0000002100 */
[----:B------:R-:W2:Y:S01]  /*0020*/  LDC.64 R4, c[0x0][0x218] ;  /* 0x00008600ff047b82 */ /* 0x000ea20000000a00 */
[----:B------:R-:W-:Y:S01]  /*0030*/  IMAD.MOV.U32 R9, RZ, RZ, RZ ;  /* 0x000000ffff097224 */ /* 0x000fe200078e00ff */
[----:B------:R-:W-:Y:S01]  /*0040*/  ULDC.64 UR4, c[0x0][0x208] ;  /* 0x0000820000047ab9 */ /* 0x000fe20000000a00 */
[----:B------:R-:W3:Y:S01]  /*0050*/  S2R R3, SR_CTAID.X ;  /* 0x0000000000037919 */ /* 0x000ee20000002500 */
[----:B------:R-:W-:-:S02]  /*0060*/  IMAD.MOV.U32 R10, RZ, RZ, RZ ;  /* 0x000000ffff0a7224 */ /* 0x000fc400078e00ff */
[----:B0-----:R-:W-:Y:S01]  /*0070*/  VIADD R1, R1, 0xffffffe0 ;  /* 0xffffffe001017836 */ /* 0x001fe20000000000 */
[----:B-1----:R-:W-:Y:S02]  /*0080*/  LOP3.LUT R8, R8, 0x7f, RZ, 0xc0, !PT ;  /* 0x0000007f08087812 */ /* 0x002fe400078ec0ff */
[----:B---3--:R-:W-:-:S03]  /*0090*/  SHF.R.S32.HI R7, RZ, 0x18, R3 ;  /* 0x00000018ff077819 */ /* 0x008fc60000011403 */
[----:B------:R-:W-:Y:S02]  /*00a0*/  IMAD R8, R3, 0x80, R8 ;  /* 0x0000008003087824 */ /* 0x000fe400078e0208 */
[----:B------:R-:W0:Y:S01]  /*00b0*/  LDC.64 R2, c[0x0][0x210] ;  /* 0x00008400ff027b82 */ /* 0x000e220000000a00 */
[----:B------:R-:W-:Y:S02]  /*00c0*/  SGXT R7, R7, 0x1 ;  /* 0x000000010707781a */ /* 0x000fe40000000200 */
[----:B------:R-:W-:Y:S02]  /*00d0*/  ISETP.GE.AND P1, PT, R8, 0x100, PT ;  /* 0x000001000800780c */ /* 0x000fe40003f26270 */
[----:B------:R-:W-:-:S04]  /*00e0*/  LEA.HI R7, R7, R8, RZ, 0x2 ;  /* 0x0000000807077211 */ /* 0x000fc800078f10ff */
[--C-:B------:R-:W-:Y:S02]  /*00f0*/  SHF.R.S32.HI R0, RZ, 0x2, R7.reuse ;  /* 0x00000002ff007819 */ /* 0x100fe40000011407 */
[----:B------:R-:W-:-:S04]  /*0100*/  SHF.R.S32.HI R7, RZ, 0x1f, R7 ;  /* 0x0000001fff077819 */ /* 0x000fc80000011407 */
[----:B------:R-:W-:-:S04]  /*0110*/  LEA.HI R7, R7, R0, RZ, 0x4 ;  /* 0x0000000007077211 */ /* 0x000fc800078f20ff */
[----:B------:R-:W-:-:S05]  /*0120*/  LOP3.LUT R7, R7, 0xfffffff0, RZ, 0xc0, !PT ;  /* 0xfffffff007077812 */ /* 0x000fca00078ec0ff */
[----:B------:R-:W-:Y:S02]  /*0130*/  IMAD.IADD R7, R0, 0x1, -R7 ;  /* 0x0000000100077824 */ /* 0x000fe400078e0a07 */
[----:B0-----:R-:W-:-:S04]  /*0140*/  IMAD.WIDE R2, R8, 0x4, R2 ;  /* 0x0000000408027825 */ /* 0x001fc800078e0202 */
[----:B--2---:R-:W-:Y:S01]  /*0150*/  IMAD.WIDE R4, R7, 0x4, R4 ;  /* 0x0000000407047825 */ /* 0x004fe200078e0204 */
[----:B------:R-:W2:Y:S04]  /*0160*/  @!P1 LDG.E R9, desc[UR4][R2.64] ;  /* 0x0000000402099981 */ /* 0x000ea8000c1e1900 */
[----:B------:R-:W2:Y:S01]  /*0170*/  @!P1 LDG.E.EL R10, desc[UR4][R4.64] ;  /* 0x00000004040a9981 */ /* 0x000ea2000c2e1900 */
[----:B------:R-:W-:Y:S01]  /*0180*/  BSSY B0, `(.L_x_0) ;  /* 0x0000047000007945 */ /* 0x000fe20003800000 */
[----:B--2---:R-:W-:-:S04]  /*0190*/  FMUL R11, R10, R9 ;  /* 0x000000090a0b7220 */ /* 0x004fc80000400000 */
[C---:B------:R-:W-:Y:S01]  /*01a0*/  FMUL R0, R11.reuse, 0.63661974668502807617 ;  /* 0x3f22f9830b007820 */ /* 0x040fe20000400000 */
[----:B------:R-:W-:-:S05]  /*01b0*/  FADD.FTZ R12, |R11|, -RZ ;  /* 0x800000ff0b0c7221 */ /* 0x000fca0000010200 */
[----:B------:R-:W0:Y:S01]  /*01c0*/  F2I.FTZ.NTZ R0, R0 ;  /* 0x0000000000007305 */ /* 0x000e220000213100 */
[----:B------:R-:W-:Y:S02]  /*01d0*/  FSETP.GE.AND P0, PT, R12, 105615, PT ;  /* 0x47ce47800c00780b */ /* 0x000fe40003f06000 */
[----:B0-----:R-:W-:-:S05]  /*01e0*/  I2FP.F32.S32 R6, R0 ;  /* 0x0000000000067245 */ /* 0x001fca0000201400 */
[----:B------:R-:W-:-:S04]  /*01f0*/  FFMA.FTZ R7, R6, -1.5707962512969970703, R11 ;  /* 0xbfc90fda06077823 */ /* 0x000fc8000001000b */
[----:B------:R-:W-:-:S04]  /*0200*/  FFMA.FTZ R7, R6, -7.5497894158615963534e-08, R7 ;  /* 0xb3a2216806077823 */ /* 0x000fc80000010007 */
[----:B------:R-:W-:Y:S01]  /*0210*/  FFMA.FTZ R6, R6, -5.3903029534742383927e-15, R7 ;  /* 0xa7c234c506067823 */ /* 0x000fe20000010007 */
[----:B------:R-:W-:Y:S06]  /*0220*/  @!P0 BRA `(.L_x_1) ;  /* 0x0000000000f08947 */ /* 0x000fec0003800000 */
[----:B------:R-:W-:-:S13]  /*0230*/  FSETP.NEU.AND P0, PT, R12, +INF , PT ;  /* 0x7f8000000c00780b */ /* 0x000fda0003f0d000 */
[----:B------:R-:W-:Y:S01]  /*0240*/  @!P0 FMUL.FTZ R6, RZ, R11 ;  /* 0x0000000bff068220 */ /* 0x000fe20000410000 */
[----:B------:R-:W-:Y:S01]  /*0250*/  @!P0 IMAD.MOV.U32 R0, RZ, RZ, RZ ;  /* 0x000000ffff008224 */ /* 0x000fe200078e00ff */
[----:B------:R-:W-:Y:S06]  /*0260*/  @!P0 BRA `(.L_x_1) ;  /* 0x0000000000e08947 */ /* 0x000fec0003800000 */
[----:B------:R-:W-:Y:S01]  /*0270*/  SHF.R.U32.HI R15, RZ, 0x17, R11 ;  /* 0x00000017ff0f7819 */ /* 0x000fe2000001160b */
[----:B------:R-:W-:Y:S01]  /*0280*/  IMAD.SHL.U32 R3, R11, 0x100, RZ ;  /* 0x000001000b037824 */ /* 0x000fe200078e00ff */
[----:B------:R-:W-:Y:S01]  /*0290*/  HFMA2.MMA R0, -RZ, RZ, 0, 0 ;  /* 0x00000000ff007435 */ /* 0x000fe200000001ff */
[----:B------:R-:W-:Y:S01]  /*02a0*/  IMAD.MOV.U32 R5, RZ, RZ, RZ ;  /* 0x000000ffff057224 */ /* 0x000fe200078e00ff */
[----:B------:R-:W-:Y:S01]  /*02b0*/  LOP3.LUT R2, R15, 0xe0, RZ, 0xc0, !PT ;  /* 0x000000e00f027812 */ /* 0x000fe200078ec0ff */
[----:B------:R-:W-:Y:S01]  /*02c0*/  IMAD.MOV.U32 R14, RZ, RZ, RZ ;  /* 0x000000ffff0e7224 */ /* 0x000fe200078e00ff */
[----:B------:R-:W-:Y:S01]  /*02d0*/  LOP3.LUT R3, R3, 0x80000000, RZ, 0xfc, !PT ;  /* 0x8000000003037812 */ /* 0x000fe200078efcff */
[----:B------:R-:W-:Y:S02]  /*02e0*/  ULDC.64 UR6, c[0x4][0x8] ;  /* 0x0100020000067ab9 */ /* 0x000fe40000000a00 */
[----:B------:R-:W-:Y:S02]  /*02f0*/  VIADD R4, R2, 0xffffff80 ;  /* 0xffffff8002047836 */ /* 0x000fe40000000000 */
[----:B------:R-:W-:-:S03]  /*0300*/  IMAD.MOV.U32 R2, RZ, RZ, R1 ;  /* 0x000000ffff027224 */ /* 0x000fc600078e0001 */
[----:B------:R-:W-:-:S07]  /*0310*/  SHF.R.U32.HI R4, RZ, 0x5, R4 ;  /* 0x00000005ff047819 */ /* 0x000fce0000011604 */
.L_x_2:
[----:B------:R-:W-:-:S04]  /*0320*/  IADD3 R12, P0, R5, UR6, RZ ;  /* 0x00000006050c7c10 */ /* 0x000fc8000ff1e0ff */
[----:B------:R-:W-:-:S06]  /*0330*/  IADD3.X R13, R14, UR7, RZ, P0, !PT ;  /* 0x000000070e0d7c10 */ /* 0x000fcc00087fe4ff */
[----:B------:R-:W2:Y:S01]  /*0340*/  LDG.E.CONSTANT R13, desc[UR4][R12.64] ;  /* 0x000000040c0d7981 */ /* 0x000ea2000c1e9900 */
[----:B------:R-:W-:Y:S01]  /*0350*/  IADD3 R5, P2, R5, 0x4, RZ ;  /* 0x0000000405057810 */ /* 0x000fe20007f5e0ff */
[----:B------:R-:W-:Y:S01]  /*0360*/  IMAD.MOV.U32 R6, RZ, RZ, R0 ;  /* 0x000000ffff067224 */ /* 0x000fe200078e0000 */
[----:B------:R-:W-:Y:S02]  /*0370*/  MOV R7, RZ ;  /* 0x000000ff00077202 */ /* 0x000fe40000000f00 */
[----:B------:R-:W-:Y:S01]  /*0380*/  ISETP.NE.U32.AND P0, PT, R5, 0x18, PT ;  /* 0x000000180500780c */ /* 0x000fe20003f05070 */
[----:B------:R-:W-:-:S05]  /*0390*/  IMAD.X R14, RZ, RZ, R14, P2 ;  /* 0x000000ffff0e7224 */ /* 0x000fca00010e060e */
[----:B------:R-:W-:Y:S01]  /*03a0*/  ISETP.NE.AND.EX P0, PT, R14, RZ, PT, P0 ;  /* 0x000000ff0e00720c */ /* 0x000fe20003f05300 */
[----:B--2---:R-:W-:-:S04]  /*03b0*/  IMAD.WIDE.U32 R6, R3, R13, R6 ;  /* 0x0000000d03067225 */ /* 0x004fc800078e0006 */
[----:B------:R-:W-:Y:S01]  /*03c0*/  IMAD.MOV.U32 R0, RZ, RZ, R7 ;  /* 0x000000ffff007224 */ /* 0x000fe200078e0007 */
[----:B------:R0:W-:Y:S02]  /*03d0*/  STL [R2], R6 ;  /* 0x0000000602007387 */ /* 0x0001e40000100800 */
[----:B0-----:R-:W-:-:S05]  /*03e0*/  VIADD R2, R2, 0x4 ;  /* 0x0000000402027836 */ /* 0x001fca0000000000 */
[----:B------:R-:W-:Y:S05]  /*03f0*/  @P0 BRA `(.L_x_2) ;  /* 0xfffffffc00c80947 */ /* 0x000fea000383ffff */
[----:B------:R-:W-:Y:S01]  /*0400*/  LOP3.LUT P0, R6, R15, 0x1f, RZ, 0xc0, !PT ;  /* 0x0000001f0f067812 */ /* 0x000fe2000780c0ff */
[----:B------:R-:W-:Y:S01]  /*0410*/  IMAD R13, R4, -0x4, R1 ;  /* 0xfffffffc040d7824 */ /* 0x000fe200078e0201 */
[----:B------:R0:W-:Y:S04]  /*0420*/  STL [R1+0x18], R0 ;  /* 0x0000180001007387 */ /* 0x0001e80000100800 */
[----:B------:R-:W2:Y:S04]  /*0430*/  LDL R2, [R13+0x18] ;  /* 0x000018000d027983 */ /* 0x000ea80000100800 */
[----:B------:R-:W3:Y:S04]  /*0440*/  LDL R3, [R13+0x14] ;  /* 0x000014000d037983 */ /* 0x000ee80000100800 */
[----:B------:R-:W4:Y:S01]  /*0450*/  @P0 LDL R7, [R13+0x10] ;  /* 0x000010000d070983 */ /* 0x000f220000100800 */
[----:B------:R-:W-:Y:S01]  /*0460*/  @P0 IADD3 R4, -R6, 0x20, RZ ;  /* 0x0000002006040810 */ /* 0x000fe20007ffe1ff */
[----:B------:R-:W-:Y:S01]  /*0470*/  UMOV UR6, 0x54442d19 ;  /* 0x54442d1900067882 */ /* 0x000fe20000000000 */
[----:B------:R-:W-:Y:S01]  /*0480*/  UMOV UR7, 0x3bf921fb ;  /* 0x3bf921fb00077882 */ /* 0x000fe20000000000 */
[----:B--2---:R-:W-:-:S02]  /*0490*/  @P0 SHF.L.U32 R5, R2, R6, RZ ;  /* 0x0000000602050219 */ /* 0x004fc400000006ff */
[----:B---3--:R-:W-:Y:S02]  /*04a0*/  @P0 SHF.L.U32 R6, R3, R6, RZ ;  /* 0x0000000603060219 */ /* 0x008fe400000006ff */
[-C--:B----4-:R-:W-:Y:S02]  /*04b0*/  @P0 SHF.R.U32.HI R7, RZ, R4.reuse, R7 ;  /* 0x00000004ff070219 */ /* 0x090fe40000011607 */
[----:B------:R-:W-:-:S03]  /*04c0*/  @P0 SHF.R.U32.HI R4, RZ, R4, R3 ;  /* 0x00000004ff040219 */ /* 0x000fc60000011603 */
[----:B------:R-:W-:Y:S02]  /*04d0*/  @P0 IMAD.IADD R3, R6, 0x1, R7 ;  /* 0x0000000106030824 */ /* 0x000fe400078e0207 */
[----:B------:R-:W-:-:S05]  /*04e0*/  @P0 IMAD.IADD R2, R5, 0x1, R4 ;  /* 0x0000000105020824 */ /* 0x000fca00078e0204 */
[C---:B------:R-:W-:Y:S02]  /*04f0*/  SHF.L.W.U32.HI R12, R3.reuse, 0x2, R2 ;  /* 0x00000002030c7819 */ /* 0x040fe40000010e02 */
[----:B------:R-:W-:Y:S02]  /*0500*/  SHF.L.U32 R3, R3, 0x2, RZ ;  /* 0x0000000203037819 */ /* 0x000fe400000006ff */
[----:B0-----:R-:W-:-:S04]  /*0510*/  SHF.R.S32.HI R0, RZ, 0x1f, R12 ;  /* 0x0000001fff007819 */ /* 0x001fc8000001140c */
[C---:B------:R-:W-:Y:S02]  /*0520*/  LOP3.LUT R6, R0.reuse, R3, RZ, 0x3c, !PT ;  /* 0x0000000300067212 */ /* 0x040fe400078e3cff */
[----:B------:R-:W-:-:S04]  /*0530*/  LOP3.LUT R7, R0, R12, RZ, 0x3c, !PT ;  /* 0x0000000c00077212 */ /* 0x000fc800078e3cff */
[----:B------:R-:W0:Y:S01]  /*0540*/  I2F.F64.S64 R4, R6 ;  /* 0x0000000600047312 */ /* 0x000e220000301c00 */
[----:B------:R-:W-:Y:S02]  /*0550*/  ISETP.GE.AND P0, PT, R11, RZ, PT ;  /* 0x000000ff0b00720c */ /* 0x000fe40003f06270 */
[----:B------:R-:W-:Y:S01]  /*0560*/  SHF.R.U32.HI R0, RZ, 0x1e, R2 ;  /* 0x0000001eff007819 */ /* 0x000fe20000011602 */
[----:B0-----:R-:W-:-:S03]  /*0570*/  DMUL R4, R4, UR6 ;  /* 0x0000000604047c28 */ /* 0x001fc60008000000 */
[C---:B------:R-:W-:Y:S02]  /*0580*/  LEA.HI R0, R12.reuse, R0, RZ, 0x1 ;  /* 0x000000000c007211 */ /* 0x040fe400078f08ff */
[----:B------:R-:W-:-:S05]  /*0590*/  LOP3.LUT R11, R12, R11, RZ, 0x3c, !PT ;  /* 0x0000000b0c0b7212 */ /* 0x000fca00078e3cff */
[----:B------:R-:W0:Y:S01]  /*05a0*/  F2F.F32.F64 R4, R4 ;  /* 0x0000000400047310 */ /* 0x000e220000301000 */
[----:B------:R-:W-:Y:S01]  /*05b0*/  ISETP.GE.AND P2, PT, R11, RZ, PT ;  /* 0x000000ff0b00720c */ /* 0x000fe20003f46270 */
[----:B------:R-:W-:-:S04]  /*05c0*/  IMAD.MOV R2, RZ, RZ, -R0 ;  /* 0x000000ffff027224 */ /* 0x000fc800078e0a00 */
[----:B------:R-:W-:Y:S01]  /*05d0*/  @!P0 IMAD.MOV.U32 R0, RZ, RZ, R2 ;  /* 0x000000ffff008224 */ /* 0x000fe200078e0002 */
[----:B0-----:R-:W-:-:S07]  /*05e0*/  FSEL R6, -R4, R4, !P2 ;  /* 0x0000000404067208 */ /* 0x001fce0005000100 */
.L_x_1:
[----:B------:R-:W-:Y:S05]  /*05f0*/  BSYNC B0 ;  /* 0x0000000000007941 */ /* 0x000fea0003800000 */
.L_x_0:
[----:B------:R-:W-:Y:S01]  /*0600*/  LOP3.LUT R2, R0, 0x1, RZ, 0xc0, !PT ;  /* 0x0000000100027812 */ /* 0x000fe200078ec0ff */
[----:B------:R-:W-:Y:S01]  /*0610*/  FMUL.FTZ R7, R6, R6 ;  /* 0x0000000606077220 */ /* 0x000fe20000410000 */
[----:B------:R-:W-:Y:S01]  /*0620*/  FSETP.GT.AND P0, PT, |R10|, 8.50705917302346158658e+37, PT ;  /* 0x7e8000000a00780b */ /* 0x000fe20003f04200 */
[----:B------:R-:W-:Y:S01]  /*0630*/  IMAD.MOV.U32 R3, RZ, RZ, 0x3c0885e4 ;  /* 0x3c0885e4ff037424 */ /* 0x000fe200078e00ff */
[----:B------:R-:W-:Y:S01]  /*0640*/  ISETP.NE.U32.AND P3, PT, R2, 0x1, PT ;  /* 0x000000010200780c */ /* 0x000fe20003f65070 */
[----:B------:R-:W-:Y:S01]  /*0650*/  IMAD.MOV.U32 R2, RZ, RZ, -0x46b2bead ;  /* 0xb94d4153ff027424 */ /* 0x000fe200078e00ff */
[----:B------:R-:W-:Y:S01]  /*0660*/  FSETP.GEU.AND P2, PT, |R10|, 1.175494350822287508e-38, PT ;  /* 0x008000000a00780b */ /* 0x000fe20003f4e200 */
[----:B------:R-:W-:Y:S01]  /*0670*/  ULDC.64 UR6, c[0x0][0x220] ;  /* 0x0000880000067ab9 */ /* 0x000fe20000000a00 */
[----:B------:R-:W-:Y:S02]  /*0680*/  LOP3.LUT P4, RZ, R0, 0x2, RZ, 0xc0, !PT ;  /* 0x0000000200ff7812 */ /* 0x000fe4000788c0ff */
[----:B------:R-:W-:-:S05]  /*0690*/  FSEL R0, R6, 1, P3 ;  /* 0x3f80000006007808 */ /* 0x000fca0001800000 */
[----:B------:R-:W-:Y:S02]  /*06a0*/  @P0 FMUL R10, R10, 0.25 ;  /* 0x3e8000000a0a0820 */ /* 0x000fe40000400000 */
[----:B------:R-:W-:Y:S01]  /*06b0*/  @!P3 IMAD.MOV.U32 R4, RZ, RZ, 0x37cbac00 ;  /* 0x37cbac00ff04b424 */ /* 0x000fe200078e00ff */
[----:B------:R-:W-:Y:S01]  /*06c0*/  @!P3 MOV R3, 0x3d2aaabb ;  /* 0x3d2aaabb0003b802 */ /* 0x000fe20000000f00 */
[----:B------:R-:W-:Y:S02]  /*06d0*/  @!P2 FMUL R10, R10, 16777216 ;  /* 0x4b8000000a0aa820 */ /* 0x000fe40000400000 */
[C---:B------:R-:W-:Y:S01]  /*06e0*/  @!P3 FFMA.FTZ R2, R7.reuse, R4, -0.0013887860113754868507 ;  /* 0xbab607ed0702b423 */ /* 0x040fe20000010004 */
[----:B------:R-:W-:Y:S02]  /*06f0*/  IMAD.MOV.U32 R4, RZ, RZ, -0x41d55558 ;  /* 0xbe2aaaa8ff047424 */ /* 0x000fe400078e00ff */
[----:B------:R-:W-:Y:S02]  /*0700*/  @!P3 IMAD.MOV.U32 R4, RZ, RZ, -0x41000001 ;  /* 0xbeffffffff04b424 */ /* 0x000fe400078e00ff */
[----:B------:R-:W-:Y:S01]  /*0710*/  FFMA.FTZ R3, R7, R2, R3 ;  /* 0x0000000207037223 */ /* 0x000fe20000010003 */
[----:B------:R-:W0:Y:S01]  /*0720*/  MUFU.RCP R10, R10 ;  /* 0x0000000a000a7308 */ /* 0x000e220000001000 */
[----:B------:R-:W-:-:S02]  /*0730*/  IMAD.MOV.U32 R2, RZ, RZ, 0x3e800000 ;  /* 0x3e800000ff027424 */ /* 0x000fc400078e00ff */
[C---:B------:R-:W-:Y:S01]  /*0740*/  FFMA.FTZ R5, R7.reuse, R3, R4 ;  /* 0x0000000307057223 */ /* 0x040fe20000010004 */
[----:B------:R-:W-:Y:S02]  /*0750*/  FFMA.FTZ R7, R7, R0, RZ ;  /* 0x0000000007077223 */ /* 0x000fe400000100ff */
[----:B------:R-:W-:Y:S02]  /*0760*/  FSEL R3, R2, 1, P0 ;  /* 0x3f80000002037808 */ /* 0x000fe40000000000 */
[----:B------:R-:W-:Y:S01]  /*0770*/  FFMA.FTZ R0, R7, R5, R0 ;  /* 0x0000000507007223 */ /* 0x000fe20000010000 */
[----:B------:R-:W-:Y:S02]  /*0780*/  LEA R2, P0, R8, UR6, 0x2 ;  /* 0x0000000608027c11 */ /* 0x000fe4000f8010ff */
[----:B------:R-:W-:Y:S01]  /*0790*/  @!P2 FMUL R3, R3, 16777216 ;  /* 0x4b8000000303a820 */ /* 0x000fe20000400000 */
[----:B------:R-:W-:-:S03]  /*07a0*/  @P4 FFMA.FTZ R0, R0, -1, RZ ;  /* 0xbf80000000004823 */ /* 0x000fc600000100ff */
[----:B0-----:R-:W-:Y:S01]  /*07b0*/  FMUL R4, R10, R3 ;  /* 0x000000030a047220 */ /* 0x001fe20000400000 */
[----:B------:R-:W-:Y:S01]  /*07c0*/  SHF.R.S32.HI R3, RZ, 0x1f, R8 ;  /* 0x0000001fff037819 */ /* 0x000fe20000011408 */
[----:B------:R-:W-:-:S03]  /*07d0*/  FMUL R0, R0, R0 ;  /* 0x0000000000007220 */ /* 0x000fc60000400000 */
[----:B------:R-:W-:Y:S01]  /*07e0*/  LEA.HI.X R3, R8, UR7, R3, 0x2, P0 ;  /* 0x0000000708037c11 */ /* 0x000fe200080f1403 */
[----:B------:R-:W-:Y:S01]  /*07f0*/  FFMA R9, R4, R0, R9 ;  /* 0x0000000004097223 */ /* 0x000fe20000000009 */
[----:B------:R-:W-:Y:S06]  /*0800*/  @P1 EXIT ;  /* 0x000000000000194d */ /* 0x000fec0003800000 */
[----:B------:R-:W-:Y:S01]  /*0810*/  STG.E desc[UR4][R2.64], R9 ;  /* 0x0000000902007986 */ /* 0x000fe2000c101904 */
[----:B------:R-:W-:Y:S05]  /*0820*/  EXIT ;  /* 0x000000000000794d */ /* 0x000fea0003800000 */
.L_x_3:
[----:B------:R-:W-:-:S00]  /*0830*/  BRA `(.L_x_3) ;  /* 0xfffffffc00fc7947 */ /* 0x000fc0000383ffff */
[----:B------:R-:W-:-:S00]  /*0840*/  NOP ;  /* 0x0000000000007918 */ /* 0x000fc00000000000 */
        /* <DEDUP_REMOVED lines=11> */
.L_x_4:


//--------------------- .nv.global.init           --------------------------
	.section	.nv.global.init,"aw",@progbits
	.align	4
.nv.global.init:
	.type		__cudart_i2opi_f,@object
	.size		__cudart_i2opi_f,(_$_str - __cudart_i2opi_f)
__cudart_i2opi_f:
        /*0000*/ 	.byte	0x41, 0x90, 0x43, 0x3c, 0x99, 0x95, 0x62, 0xdb, 0xc0, 0xdd, 0x34, 0xf5, 0xd1, 0x57, 0x27, 0xfc
        /*0010*/ 	.byte	0x29, 0x15, 0x44, 0x4e, 0x6e, 0x83, 0xf9, 0xa2
	.type		_$_str,@object
	.size		_$_str,(.L_0 - _$_str)
_$_str:
        /*0018*/ 	.byte	0x5f, 0x5f, 0x43, 0x55, 0x44, 0x41, 0x5f, 0x46, 0x54, 0x5a, 0x00
.L_0:


//--------------------- .nv.constant0.triton_poi_fused_add_mul_pow_reciprocal_sin_0 --------------------------
	.section	.nv.constant0.triton_poi_fused_add_mul_pow_reciprocal_sin_0,"a",@progbits
	.sectionflags	@""
	.align	4
.nv.constant0.triton_poi_fused_add_mul_pow_reciprocal_sin_0:
	.zero		556
